//
// Generated by NVIDIA NVVM Compiler
//
// Compiler Build ID: CL-36424714
// Cuda compilation tools, release 13.0, V13.0.88
// Based on NVVM 20.0.0
//

.version 9.0
.target sm_100
.address_size 64

	// .globl	_Z6PDEAuxPdS_mdd
.extern .shared .align 16 .b8 bf[];

.visible .entry _Z6PDEAuxPdS_mdd(
	.param .u64 .ptr .align 1 _Z6PDEAuxPdS_mdd_param_0,
	.param .u64 .ptr .align 1 _Z6PDEAuxPdS_mdd_param_1,
	.param .u64 _Z6PDEAuxPdS_mdd_param_2,
	.param .f64 _Z6PDEAuxPdS_mdd_param_3,
	.param .f64 _Z6PDEAuxPdS_mdd_param_4
)
{
	.reg .pred 	%p<3>;
	.reg .b32 	%r<5>;
	.reg .b64 	%rd<14>;
	.reg .b64 	%fd<15>;

	ld.param.u64 	%rd5, [_Z6PDEAuxPdS_mdd_param_0];
	ld.param.u64 	%rd6, [_Z6PDEAuxPdS_mdd_param_1];
	ld.param.u64 	%rd4, [_Z6PDEAuxPdS_mdd_param_2];
	ld.param.f64 	%fd1, [_Z6PDEAuxPdS_mdd_param_3];
	ld.param.f64 	%fd2, [_Z6PDEAuxPdS_mdd_param_4];
	cvta.to.global.u64 	%rd1, %rd6;
	cvta.to.global.u64 	%rd2, %rd5;
	mov.u32 	%r1, %ctaid.x;
	mov.u32 	%r2, %ntid.x;
	mov.u32 	%r3, %tid.x;
	mad.lo.s32 	%r4, %r1, %r2, %r3;
	cvt.u64.u32 	%rd3, %r4;
	setp.le.u64 	%p1, %rd4, %rd3;
	@%p1 bra 	$L__BB0_4;
	add.s64 	%rd7, %rd4, -1;
	setp.le.u64 	%p2, %rd7, %rd3;
	@%p2 bra 	$L__BB0_3;
	shl.b64 	%rd11, %rd3, 3;
	add.s64 	%rd12, %rd2, %rd11;
	ld.global.f64 	%fd9, [%rd12];
	div.rn.f64 	%fd10, %fd2, %fd1;
	mul.f64 	%fd11, %fd10, 0d3FE0000000000000;
	ld.global.f64 	%fd12, [%rd12+8];
	sub.f64 	%fd13, %fd12, %fd9;
	fma.rn.f64 	%fd14, %fd11, %fd13, %fd9;
	add.s64 	%rd13, %rd1, %rd11;
	st.global.f64 	[%rd13], %fd14;
	bra.uni 	$L__BB0_4;
$L__BB0_3:
	shl.b64 	%rd8, %rd3, 3;
	add.s64 	%rd9, %rd2, %rd8;
	ld.global.f64 	%fd3, [%rd9];
	div.rn.f64 	%fd4, %fd2, %fd1;
	mul.f64 	%fd5, %fd4, 0d3FE0000000000000;
	ld.global.f64 	%fd6, [%rd2];
	sub.f64 	%fd7, %fd6, %fd3;
	fma.rn.f64 	%fd8, %fd5, %fd7, %fd3;
	add.s64 	%rd10, %rd1, %rd8;
	st.global.f64 	[%rd10], %fd8;
$L__BB0_4:
	ret;

}
	// .globl	_Z7PDEAux2PdS_mdd
.visible .entry _Z7PDEAux2PdS_mdd(
	.param .u64 .ptr .align 1 _Z7PDEAux2PdS_mdd_param_0,
	.param .u64 .ptr .align 1 _Z7PDEAux2PdS_mdd_param_1,
	.param .u64 _Z7PDEAux2PdS_mdd_param_2,
	.param .f64 _Z7PDEAux2PdS_mdd_param_3,
	.param .f64 _Z7PDEAux2PdS_mdd_param_4
)
{
	.reg .pred 	%p<4>;
	.reg .b32 	%r<9>;
	.reg .b64 	%rd<16>;
	.reg .b64 	%fd<22>;

	ld.param.u64 	%rd6, [_Z7PDEAux2PdS_mdd_param_0];
	ld.param.u64 	%rd7, [_Z7PDEAux2PdS_mdd_param_1];
	ld.param.u64 	%rd5, [_Z7PDEAux2PdS_mdd_param_2];
	ld.param.f64 	%fd1, [_Z7PDEAux2PdS_mdd_param_3];
	ld.param.f64 	%fd2, [_Z7PDEAux2PdS_mdd_param_4];
	cvta.to.global.u64 	%rd1, %rd7;
	cvta.to.global.u64 	%rd2, %rd6;
	mov.u32 	%r4, %ctaid.x;
	mov.u32 	%r1, %ntid.x;
	mov.u32 	%r2, %tid.x;
	mad.lo.s32 	%r5, %r4, %r1, %r2;
	cvt.u64.u32 	%rd3, %r5;
	setp.le.u64 	%p1, %rd5, %rd3;
	@%p1 bra 	$L__BB1_6;
	shl.b64 	%rd8, %rd3, 3;
	add.s64 	%rd4, %rd2, %rd8;
	ld.global.f64 	%fd3, [%rd4];
	shl.b32 	%r6, %r2, 3;
	mov.u32 	%r7, bf;
	add.s32 	%r3, %r7, %r6;
	st.shared.f64 	[%r3], %fd3;
	bar.sync 	0;
	add.s64 	%rd9, %rd5, -1;
	setp.le.u64 	%p2, %rd9, %rd3;
	@%p2 bra 	$L__BB1_5;
	add.s32 	%r8, %r1, -1;
	setp.ge.u32 	%p3, %r2, %r8;
	@%p3 bra 	$L__BB1_4;
	ld.shared.f64 	%fd16, [%r3];
	div.rn.f64 	%fd17, %fd2, %fd1;
	mul.f64 	%fd18, %fd17, 0d3FE0000000000000;
	ld.shared.f64 	%fd19, [%r3+8];
	sub.f64 	%fd20, %fd19, %fd16;
	fma.rn.f64 	%fd21, %fd18, %fd20, %fd16;
	add.s64 	%rd15, %rd1, %rd8;
	st.global.f64 	[%rd15], %fd21;
	bra.uni 	$L__BB1_6;
$L__BB1_4:
	ld.shared.f64 	%fd10, [%r3];
	div.rn.f64 	%fd11, %fd2, %fd1;
	mul.f64 	%fd12, %fd11, 0d3FE0000000000000;
	ld.global.f64 	%fd13, [%rd4+8];
	sub.f64 	%fd14, %fd13, %fd10;
	fma.rn.f64 	%fd15, %fd12, %fd14, %fd10;
	add.s64 	%rd13, %rd1, %rd8;
	st.global.f64 	[%rd13], %fd15;
	bra.uni 	$L__BB1_6;
$L__BB1_5:
	ld.shared.f64 	%fd4, [%r3];
	div.rn.f64 	%fd5, %fd2, %fd1;
	mul.f64 	%fd6, %fd5, 0d3FE0000000000000;
	ld.global.f64 	%fd7, [%rd2];
	sub.f64 	%fd8, %fd7, %fd4;
	fma.rn.f64 	%fd9, %fd6, %fd8, %fd4;
	add.s64 	%rd11, %rd1, %rd8;
	st.global.f64 	[%rd11], %fd9;
$L__BB1_6:
	ret;

}


// ===== COMPILED SASS (sm_100) =====

	.target	sm_100

	.elftype	@"ET_EXEC"


//--------------------- .note.nv.tkinfo           --------------------------
	.section	.note.nv.tkinfo,"",@"SHT_NOTE"
	.sectionflags	@"SHF_NOTE_NV_TKINFO"
	.tkinfo
        /*0018*/ 	.word	0x00000002
        /*0030*/ 	.string	""
        /*0030*/ 	.string	"ptxas"
        /*0030*/ 	.string	"Cuda compilation tools, release 13.0, V13.0.88"
        /*0030*/ 	.string	"Build cuda_13.0.r13.0/compiler.36424714_0"
        /*0030*/ 	.string	"-arch sm_100 -m 64 "



//--------------------- .note.nv.cuinfo           --------------------------
	.section	.note.nv.cuinfo,"",@"SHT_NOTE"
	.sectionflags	@"SHF_NOTE_NV_CUINFO"
        /*0018*/ 	.short	0x0002
        /*001a*/ 	.short	0x0064
        /*001c*/ 	.short	0x0082
	.zero		2


//--------------------- .nv.info                  --------------------------
	.section	.nv.info,"",@"SHT_CUDA_INFO"
	.align	4


	//----- nvinfo : EIATTR_REGCOUNT
	.align		4
        /*0000*/ 	.byte	0x04, 0x2f
        /*0002*/ 	.short	(.L_1 - .L_0)
	.align		4
.L_0:
        /*0004*/ 	.word	index@(_Z6PDEAuxPdS_mdd)
        /*0008*/ 	.word	0x0000001d


	//----- nvinfo : EIATTR_FRAME_SIZE
	.align		4
.L_1:
        /*000c*/ 	.byte	0x04, 0x11
        /*000e*/ 	.short	(.L_3 - .L_2)
	.align		4
.L_2:
        /*0010*/ 	.word	index@($__internal_1_$__cuda_sm20_div_rn_f64_full)
        /*0014*/ 	.word	0x00000000


	//----- nvinfo : EIATTR_FRAME_SIZE
	.align		4
.L_3:
        /*0018*/ 	.byte	0x04, 0x11
        /*001a*/ 	.short	(.L_5 - .L_4)
	.align		4
.L_4:
        /*001c*/ 	.word	index@(_Z6PDEAuxPdS_mdd)
        /*0020*/ 	.word	0x00000000


	//----- nvinfo : EIATTR_REGCOUNT
	.align		4
.L_5:
        /*0024*/ 	.byte	0x04, 0x2f
        /*0026*/ 	.short	(.L_7 - .L_6)
	.align		4
.L_6:
        /*0028*/ 	.word	index@(_Z7PDEAux2PdS_mdd)
        /*002c*/ 	.word	0x0000001e


	//----- nvinfo : EIATTR_FRAME_SIZE
	.align		4
.L_7:
        /*0030*/ 	.byte	0x04, 0x11
        /*0032*/ 	.short	(.L_9 - .L_8)
	.align		4
.L_8:
        /*0034*/ 	.word	index@($__internal_0_$__cuda_sm20_div_rn_f64_full)
        /*0038*/ 	.word	0x00000000


	//----- nvinfo : EIATTR_FRAME_SIZE
	.align		4
.L_9:
        /*003c*/ 	.byte	0x04, 0x11
        /*003e*/ 	.short	(.L_11 - .L_10)
	.align		4
.L_10:
        /*0040*/ 	.word	index@(_Z7PDEAux2PdS_mdd)
        /*0044*/ 	.word	0x00000000


	//----- nvinfo : EIATTR_MIN_STACK_SIZE
	.align		4
.L_11:
        /*0048*/ 	.byte	0x04, 0x12
        /*004a*/ 	.short	(.L_13 - .L_12)
	.align		4
.L_12:
        /*004c*/ 	.word	index@(_Z7PDEAux2PdS_mdd)
        /*0050*/ 	.word	0x00000000


	//----- nvinfo : EIATTR_MIN_STACK_SIZE
	.align		4
.L_13:
        /*0054*/ 	.byte	0x04, 0x12
        /*0056*/ 	.short	(.L_15 - .L_14)
	.align		4
.L_14:
        /*0058*/ 	.word	index@(_Z6PDEAuxPdS_mdd)
        /*005c*/ 	.word	0x00000000
.L_15:


//--------------------- .nv.compat                --------------------------
	.section	.nv.compat,"",@"SHT_CUDA_COMPAT_INFO"
	.align	4
        /*0000*/ 	.byte	0x02, 0x09, 0x00, 0x00, 0x02, 0x02, 0x01, 0x00, 0x02, 0x05, 0x05, 0x00, 0x03, 0x07, 0x01, 0x01
        /*0010*/ 	.byte	0x02, 0x03, 0x00, 0x00, 0x02, 0x06, 0x01, 0x00, 0x04, 0x0b, 0x08, 0x00, 0x01, 0x00, 0x00, 0x00
        /*0020*/ 	.byte	0x00, 0x00, 0x00, 0x00


//--------------------- .nv.info._Z7PDEAux2PdS_mdd --------------------------
	.section	.nv.info._Z7PDEAux2PdS_mdd,"",@"SHT_CUDA_INFO"
	.sectionflags	@""
	.align	4


	//----- nvinfo : EIATTR_CUDA_API_VERSION
	.align		4
        /*0000*/ 	.byte	0x04, 0x37
        /*0002*/ 	.short	(.L_17 - .L_16)
.L_16:
        /*0004*/ 	.word	0x00000082


	//----- nvinfo : EIATTR_KPARAM_INFO
	.align		4
.L_17:
        /*0008*/ 	.byte	0x04, 0x17
        /*000a*/ 	.short	(.L_19 - .L_18)
.L_18:
        /*000c*/ 	.word	0x00000000
        /*0010*/ 	.short	0x0004
        /*0012*/ 	.short	0x0020
        /*0014*/ 	.byte	0x00, 0xf0, 0x21, 0x00


	//----- nvinfo : EIATTR_KPARAM_INFO
	.align		4
.L_19:
        /*0018*/ 	.byte	0x04, 0x17
        /*001a*/ 	.short	(.L_21 - .L_20)
.L_20:
        /*001c*/ 	.word	0x00000000
        /*0020*/ 	.short	0x0003
        /*0022*/ 	.short	0x0018
        /*0024*/ 	.byte	0x00, 0xf0, 0x21, 0x00


	//----- nvinfo : EIATTR_KPARAM_INFO
	.align		4
.L_21:
        /*0028*/ 	.byte	0x04, 0x17
        /*002a*/ 	.short	(.L_23 - .L_22)
.L_22:
        /*002c*/ 	.word	0x00000000
        /*0030*/ 	.short	0x0002
        /*0032*/ 	.short	0x0010
        /*0034*/ 	.byte	0x00, 0xf0, 0x21, 0x00


	//----- nvinfo : EIATTR_KPARAM_INFO
	.align		4
.L_23:
        /*0038*/ 	.byte	0x04, 0x17
        /*003a*/ 	.short	(.L_25 - .L_24)
.L_24:
        /*003c*/ 	.word	0x00000000
        /*0040*/ 	.short	0x0001
        /*0042*/ 	.short	0x0008
        /*0044*/ 	.byte	0x00, 0xf5, 0x21, 0x00


	//----- nvinfo : EIATTR_KPARAM_INFO
	.align		4
.L_25:
        /*0048*/ 	.byte	0x04, 0x17
        /*004a*/ 	.short	(.L_27 - .L_26)
.L_26:
        /*004c*/ 	.word	0x00000000
        /*0050*/ 	.short	0x0000
        /*0052*/ 	.short	0x0000
        /*0054*/ 	.byte	0x00, 0xf5, 0x21, 0x00


	//----- nvinfo : EIATTR_SPARSE_MMA_MASK
	.align		4
.L_27:
        /*0058*/ 	.byte	0x03, 0x50
        /*005a*/ 	.short	0x0000


	//----- nvinfo : EIATTR_MAXREG_COUNT
	.align		4
        /*005c*/ 	.byte	0x03, 0x1b
        /*005e*/ 	.short	0x00ff


	//----- nvinfo : EIATTR_NUM_BARRIERS
	.align		4
        /*0060*/ 	.byte	0x02, 0x4c
        /*0062*/ 	.byte	0x01
	.zero		1


	//----- nvinfo : EIATTR_MERCURY_ISA_VERSION
	.align		4
        /*0064*/ 	.byte	0x03, 0x5f
        /*0066*/ 	.short	0x0101


	//----- nvinfo : EIATTR_VRC_CTA_INIT_COUNT
	.align		4
        /*0068*/ 	.byte	0x02, 0x4a
	.zero		1
	.zero		1


	//----- nvinfo : EIATTR_EXIT_INSTR_OFFSETS
	.align		4
        /*006c*/ 	.byte	0x04, 0x1c
        /*006e*/ 	.short	(.L_29 - .L_28)


	//   ....[0]....
.L_28:
        /*0070*/ 	.word	0x00000080


	//   ....[1]....
        /*0074*/ 	.word	0x00000410


	//   ....[2]....
        /*0078*/ 	.word	0x00000610


	//   ....[3]....
        /*007c*/ 	.word	0x00000820


	//----- nvinfo : EIATTR_CRS_STACK_SIZE
	.align		4
.L_29:
        /*0080*/ 	.byte	0x04, 0x1e
        /*0082*/ 	.short	(.L_31 - .L_30)
.L_30:
        /*0084*/ 	.word	0x00000000


	//----- nvinfo : EIATTR_CBANK_PARAM_SIZE
	.align		4
.L_31:
        /*0088*/ 	.byte	0x03, 0x19
        /*008a*/ 	.short	0x0028


	//----- nvinfo : EIATTR_PARAM_CBANK
	.align		4
        /*008c*/ 	.byte	0x04, 0x0a
        /*008e*/ 	.short	(.L_33 - .L_32)
	.align		4
.L_32:
        /*0090*/ 	.word	index@(.nv.constant0._Z7PDEAux2PdS_mdd)
        /*0094*/ 	.short	0x0380
        /*0096*/ 	.short	0x0028


	//----- nvinfo : EIATTR_SW_WAR
	.align		4
.L_33:
        /*0098*/ 	.byte	0x04, 0x36
        /*009a*/ 	.short	(.L_35 - .L_34)
.L_34:
        /*009c*/ 	.word	0x00000008
.L_35:


//--------------------- .nv.info._Z6PDEAuxPdS_mdd --------------------------
	.section	.nv.info._Z6PDEAuxPdS_mdd,"",@"SHT_CUDA_INFO"
	.sectionflags	@""
	.align	4


	//----- nvinfo : EIATTR_CUDA_API_VERSION
	.align		4
        /*0000*/ 	.byte	0x04, 0x37
        /*0002*/ 	.short	(.L_37 - .L_36)
.L_36:
        /*0004*/ 	.word	0x00000082


	//----- nvinfo : EIATTR_KPARAM_INFO
	.align		4
.L_37:
        /*0008*/ 	.byte	0x04, 0x17
        /*000a*/ 	.short	(.L_39 - .L_38)
.L_38:
        /*000c*/ 	.word	0x00000000
        /*0010*/ 	.short	0x0004
        /*0012*/ 	.short	0x0020
        /*0014*/ 	.byte	0x00, 0xf0, 0x21, 0x00


	//----- nvinfo : EIATTR_KPARAM_INFO
	.align		4
.L_39:
        /*0018*/ 	.byte	0x04, 0x17
        /*001a*/ 	.short	(.L_41 - .L_40)
.L_40:
        /*001c*/ 	.word	0x00000000
        /*0020*/ 	.short	0x0003
        /*0022*/ 	.short	0x0018
        /*0024*/ 	.byte	0x00, 0xf0, 0x21, 0x00


	//----- nvinfo : EIATTR_KPARAM_INFO
	.align		4
.L_41:
        /*0028*/ 	.byte	0x04, 0x17
        /*002a*/ 	.short	(.L_43 - .L_42)
.L_42:
        /*002c*/ 	.word	0x00000000
        /*0030*/ 	.short	0x0002
        /*0032*/ 	.short	0x0010
        /*0034*/ 	.byte	0x00, 0xf0, 0x21, 0x00


	//----- nvinfo : EIATTR_KPARAM_INFO
	.align		4
.L_43:
        /*0038*/ 	.byte	0x04, 0x17
        /*003a*/ 	.short	(.L_45 - .L_44)
.L_44:
        /*003c*/ 	.word	0x00000000
        /*0040*/ 	.short	0x0001
        /*0042*/ 	.short	0x0008
        /*0044*/ 	.byte	0x00, 0xf5, 0x21, 0x00


	//----- nvinfo : EIATTR_KPARAM_INFO
	.align		4
.L_45:
        /*0048*/ 	.byte	0x04, 0x17
        /*004a*/ 	.short	(.L_47 - .L_46)
.L_46:
        /*004c*/ 	.word	0x00000000
        /*0050*/ 	.short	0x0000
        /*0052*/ 	.short	0x0000
        /*0054*/ 	.byte	0x00, 0xf5, 0x21, 0x00


	//----- nvinfo : EIATTR_SPARSE_MMA_MASK
	.align		4
.L_47:
        /*0058*/ 	.byte	0x03, 0x50
        /*005a*/ 	.short	0x0000


	//----- nvinfo : EIATTR_MAXREG_COUNT
	.align		4
        /*005c*/ 	.byte	0x03, 0x1b
        /*005e*/ 	.short	0x00ff


	//----- nvinfo : EIATTR_MERCURY_ISA_VERSION
	.align		4
        /*0060*/ 	.byte	0x03, 0x5f
        /*0062*/ 	.short	0x0101


	//----- nvinfo : EIATTR_VRC_CTA_INIT_COUNT
	.align		4
        /*0064*/ 	.byte	0x02, 0x4a
	.zero		1
	.zero		1


	//----- nvinfo : EIATTR_EXIT_INSTR_OFFSETS
	.align		4
        /*0068*/ 	.byte	0x04, 0x1c
        /*006a*/ 	.short	(.L_49 - .L_48)


	//   ....[0]....
.L_48:
        /*006c*/ 	.word	0x00000080


	//   ....[1]....
        /*0070*/ 	.word	0x00000370


	//   ....[2]....
        /*0074*/ 	.word	0x000005d0


	//----- nvinfo : EIATTR_CRS_STACK_SIZE
	.align		4
.L_49:
        /*0078*/ 	.byte	0x04, 0x1e
        /*007a*/ 	.short	(.L_51 - .L_50)
.L_50:
        /*007c*/ 	.word	0x00000000


	//----- nvinfo : EIATTR_CBANK_PARAM_SIZE
	.align		4
.L_51:
        /*0080*/ 	.byte	0x03, 0x19
        /*0082*/ 	.short	0x0028


	//----- nvinfo : EIATTR_PARAM_CBANK
	.align		4
        /*0084*/ 	.byte	0x04, 0x0a
        /*0086*/ 	.short	(.L_53 - .L_52)
	.align		4
.L_52:
        /*0088*/ 	.word	index@(.nv.constant0._Z6PDEAuxPdS_mdd)
        /*008c*/ 	.short	0x0380
        /*008e*/ 	.short	0x0028


	//----- nvinfo : EIATTR_SW_WAR
	.align		4
.L_53:
        /*0090*/ 	.byte	0x04, 0x36
        /*0092*/ 	.short	(.L_55 - .L_54)
.L_54:
        /*0094*/ 	.word	0x00000008
.L_55:


//--------------------- .nv.callgraph             --------------------------
	.section	.nv.callgraph,"",@"SHT_CUDA_CALLGRAPH"
	.align	4
	.sectionentsize	8
	.align		4
        /*0000*/ 	.word	0x00000000
	.align		4
        /*0004*/ 	.word	0xffffffff
	.align		4
        /*0008*/ 	.word	0x00000000
	.align		4
        /*000c*/ 	.word	0xfffffffe
	.align		4
        /*0010*/ 	.word	0x00000000
	.align		4
        /*0014*/ 	.word	0xfffffffd
	.align		4
        /*0018*/ 	.word	0x00000000
	.align		4
        /*001c*/ 	.word	0xfffffffc


//--------------------- .text._Z7PDEAux2PdS_mdd   --------------------------
	.section	.text._Z7PDEAux2PdS_mdd,"ax",@progbits
	.align	128
        .global         _Z7PDEAux2PdS_mdd
        .type           _Z7PDEAux2PdS_mdd,@function
        .size           _Z7PDEAux2PdS_mdd,(.L_x_20 - _Z7PDEAux2PdS_mdd)
        .other          _Z7PDEAux2PdS_mdd,@"STO_CUDA_ENTRY STV_DEFAULT"
_Z7PDEAux2PdS_mdd:
.text._Z7PDEAux2PdS_mdd:
[----:B------:R-:W-:Y:S01]  /*0000*/  LDC R1, c[0x0][0x37c] ;  /* 0x0000df00ff017b82 */ /* 0x000fe20000000800 */
[----:B------:R-:W0:Y:S07]  /*0010*/  S2R R6, SR_TID.X ;  /* 0x0000000000067919 */ /* 0x000e2e0000002100 */
[----:B------:R-:W0:Y:S01]  /*0020*/  S2UR UR4, SR_CTAID.X ;  /* 0x00000000000479c3 */ /* 0x000e220000002500 */
[----:B------:R-:W1:Y:S07]  /*0030*/  LDCU.64 UR6, c[0x0][0x390] ;  /* 0x00007200ff0677ac */ /* 0x000e6e0008000a00 */
[----:B------:R-:W0:Y:S02]  /*0040*/  LDC R3, c[0x0][0x360] ;  /* 0x0000d800ff037b82 */ /* 0x000e240000000800 */
[----:B0-----:R-:W-:-:S05]  /*0050*/  IMAD R7, R3, UR4, R6 ;  /* 0x0000000403077c24 */ /* 0x001fca000f8e0206 */
[----:B-1----:R-:W-:-:S04]  /*0060*/  ISETP.GE.U32.AND P0, PT, R7, UR6, PT ;  /* 0x0000000607007c0c */ /* 0x002fc8000bf06070 */
[----:B------:R-:W-:-:S13]  /*0070*/  ISETP.GE.U32.AND.EX P0, PT, RZ, UR7, PT, P0 ;  /* 0x00000007ff007c0c */ /* 0x000fda000bf06100 */
[----:B------:R-:W-:Y:S05]  /*0080*/  @P0 EXIT ;  /* 0x000000000000094d */ /* 0x000fea0003800000 */
[----:B------:R-:W0:Y:S01]  /*0090*/  LDCU.64 UR4, c[0x0][0x380] ;  /* 0x00007000ff0477ac */ /* 0x000e220008000a00 */
[----:B------:R-:W-:Y:S01]  /*00a0*/  IMAD.SHL.U32 R2, R7, 0x8, RZ ;  /* 0x0000000807027824 */ /* 0x000fe200078e00ff */
[----:B------:R-:W-:Y:S01]  /*00b0*/  SHF.R.U32.HI R0, RZ, 0x1d, R7 ;  /* 0x0000001dff007819 */ /* 0x000fe20000011607 */
[----:B------:R-:W1:Y:S03]  /*00c0*/  LDCU.64 UR8, c[0x0][0x358] ;  /* 0x00006b00ff0877ac */ /* 0x000e660008000a00 */
[----:B0-----:R-:W-:-:S04]  /*00d0*/  IADD3 R18, P0, PT, R2, UR4, RZ ;  /* 0x0000000402127c10 */ /* 0x001fc8000ff1e0ff */
[----:B------:R-:W-:-:S05]  /*00e0*/  IADD3.X R19, PT, PT, R0, UR5, RZ, P0, !PT ;  /* 0x0000000500137c10 */ /* 0x000fca00087fe4ff */
[----:B-1----:R-:W2:Y:S01]  /*00f0*/  LDG.E.64 R4, desc[UR8][R18.64] ;  /* 0x0000000812047981 */ /* 0x002ea2000c1e1b00 */
[----:B------:R-:W0:Y:S01]  /*0100*/  S2UR UR5, SR_CgaCtaId ;  /* 0x00000000000579c3 */ /* 0x000e220000008800 */
[----:B------:R-:W-:Y:S01]  /*0110*/  UMOV UR4, 0x400 ;  /* 0x0000040000047882 */ /* 0x000fe20000000000 */
[----:B------:R-:W1:Y:S06]  /*0120*/  LDCU UR10, c[0x0][0x398] ;  /* 0x00007300ff0a77ac */ /* 0x000e6c0008000800 */
[----:B------:R-:W3:Y:S01]  /*0130*/  LDC R15, c[0x0][0x39c] ;  /* 0x0000e700ff0f7b82 */ /* 0x000ee20000000800 */
[----:B0-----:R-:W-:-:S02]  /*0140*/  ULEA UR4, UR5, UR4, 0x18 ;  /* 0x0000000405047291 */ /* 0x001fc4000f8ec0ff */
[----:B------:R-:W-:-:S04]  /*0150*/  UIADD3 UR5, UP0, UPT, UR6, -0x1, URZ ;  /* 0xffffffff06057890 */ /* 0x000fc8000ff1e0ff */
[----:B------:R-:W-:Y:S01]  /*0160*/  LEA R27, R6, UR4, 0x3 ;  /* 0x00000004061b7c11 */ /* 0x000fe2000f8e18ff */
[----:B------:R-:W-:Y:S01]  /*0170*/  UIADD3.X UR4, UPT, UPT, UR7, -0x1, URZ, UP0, !UPT ;  /* 0xffffffff07047890 */ /* 0x000fe200087fe4ff */
[----:B------:R-:W-:Y:S01]  /*0180*/  ISETP.LT.U32.AND P0, PT, R7, UR5, PT ;  /* 0x0000000507007c0c */ /* 0x000fe2000bf01070 */
[----:B------:R-:W0:Y:S04]  /*0190*/  LDCU.64 UR6, c[0x0][0x3a0] ;  /* 0x00007400ff0677ac */ /* 0x000e280008000a00 */
[----:B------:R-:W-:-:S05]  /*01a0*/  IMAD.U32 R7, RZ, RZ, UR4 ;  /* 0x00000004ff077e24 */ /* 0x000fca000f8e00ff */
[----:B------:R-:W-:Y:S01]  /*01b0*/  ISETP.GT.U32.AND.EX P0, PT, R7, RZ, PT, P0 ;  /* 0x000000ff0700720c */ /* 0x000fe20003f04100 */
[----:B--2---:R2:W-:Y:S01]  /*01c0*/  STS.64 [R27], R4 ;  /* 0x000000041b007388 */ /* 0x0045e20000000a00 */
[----:B------:R-:W-:Y:S11]  /*01d0*/  BAR.SYNC.DEFER_BLOCKING 0x0 ;  /* 0x0000000000007b1d */ /* 0x000ff60000010000 */
[----:B01-3--:R-:W-:Y:S05]  /*01e0*/  @!P0 BRA `(.L_x_0) ;  /* 0x00000004000c8947 */ /* 0x00bfea0003800000 */
[----:B------:R-:W-:-:S05]  /*01f0*/  VIADD R3, R3, 0xffffffff ;  /* 0xffffffff03037836 */ /* 0x000fca0000000000 */
[----:B------:R-:W-:-:S13]  /*0200*/  ISETP.GE.U32.AND P0, PT, R6, R3, PT ;  /* 0x000000030600720c */ /* 0x000fda0003f06070 */
[----:B------:R-:W-:Y:S05]  /*0210*/  @P0 BRA `(.L_x_1) ;  /* 0x0000000000800947 */ /* 0x000fea0003800000 */
[----:B------:R-:W0:Y:S01]  /*0220*/  LDCU UR4, c[0x0][0x39c] ;  /* 0x00007380ff0477ac */ /* 0x000e220008000800 */
[----:B------:R-:W1:Y:S01]  /*0230*/  LDC.64 R8, c[0x0][0x398] ;  /* 0x0000e600ff087b82 */ /* 0x000e620000000a00 */
[----:B--2---:R-:W-:Y:S01]  /*0240*/  IMAD.MOV.U32 R4, RZ, RZ, 0x1 ;  /* 0x00000001ff047424 */ /* 0x004fe200078e00ff */
[----:B------:R2:W3:Y:S01]  /*0250*/  LDS.64 R16, [R27] ;  /* 0x000000001b107984 */ /* 0x0004e20000000a00 */
[----:B------:R-:W4:Y:S05]  /*0260*/  LDCU.64 UR12, c[0x0][0x3a0] ;  /* 0x00007400ff0c77ac */ /* 0x000f2a0008000a00 */
[----:B------:R-:W5:Y:S01]  /*0270*/  LDC R10, c[0x0][0x3a4] ;  /* 0x0000e900ff0a7b82 */ /* 0x000f620000000800 */
[----:B0-----:R-:W1:Y:S01]  /*0280*/  MUFU.RCP64H R5, UR4 ;  /* 0x0000000400057d08 */ /* 0x001e620008001800 */
[----:B-----5:R-:W-:Y:S01]  /*0290*/  FSETP.GEU.AND P1, PT, |R10|, 6.5827683646048100446e-37, PT ;  /* 0x036000000a00780b */ /* 0x020fe20003f2e200 */
[----:B-1----:R-:W-:-:S08]  /*02a0*/  DFMA R6, R4, -R8, 1 ;  /* 0x3ff000000406742b */ /* 0x002fd00000000808 */
[----:B------:R-:W-:-:S08]  /*02b0*/  DFMA R6, R6, R6, R6 ;  /* 0x000000060606722b */ /* 0x000fd00000000006 */
[----:B------:R-:W-:-:S08]  /*02c0*/  DFMA R6, R4, R6, R4 ;  /* 0x000000060406722b */ /* 0x000fd00000000004 */
[----:B------:R-:W-:-:S08]  /*02d0*/  DFMA R4, R6, -R8, 1 ;  /* 0x3ff000000604742b */ /* 0x000fd00000000808 */
[----:B------:R-:W-:-:S08]  /*02e0*/  DFMA R4, R6, R4, R6 ;  /* 0x000000040604722b */ /* 0x000fd00000000006 */
[----:B----4-:R-:W-:-:S08]  /*02f0*/  DMUL R6, R4, UR12 ;  /* 0x0000000c04067c28 */ /* 0x010fd00008000000 */
[----:B------:R-:W-:-:S08]  /*0300*/  DFMA R8, R6, -R8, UR12 ;  /* 0x0000000c06087e2b */ /* 0x000fd00008000808 */
[----:B------:R-:W-:-:S10]  /*0310*/  DFMA R4, R4, R8, R6 ;  /* 0x000000080404722b */ /* 0x000fd40000000006 */
[----:B------:R-:W-:-:S05]  /*0320*/  FFMA R3, RZ, UR4, R5 ;  /* 0x00000004ff037c23 */ /* 0x000fca0008000005 */
[----:B------:R-:W-:-:S13]  /*0330*/  FSETP.GT.AND P0, PT, |R3|, 1.469367938527859385e-39, PT ;  /* 0x001000000300780b */ /* 0x000fda0003f04200 */
[----:B--23--:R-:W-:Y:S05]  /*0340*/  @P0 BRA P1, `(.L_x_2) ;  /* 0x0000000000100947 */ /* 0x00cfea0000800000 */
[----:B------:R-:W-:-:S07]  /*0350*/  MOV R4, 0x370 ;  /* 0x0000037000047802 */ /* 0x000fce0000000f00 */
[----:B------:R-:W-:Y:S05]  /*0360*/  CALL.REL.NOINC `($__internal_0_$__cuda_sm20_div_rn_f64_full) ;  /* 0x0000000400307944 */ /* 0x000fea0003c00000 */
[----:B------:R-:W-:Y:S02]  /*0370*/  IMAD.MOV.U32 R4, RZ, RZ, R6 ;  /* 0x000000ffff047224 */ /* 0x000fe400078e0006 */
[----:B------:R-:W-:-:S07]  /*0380*/  IMAD.MOV.U32 R5, RZ, RZ, R7 ;  /* 0x000000ffff057224 */ /* 0x000fce00078e0007 */
.L_x_2:
[----:B------:R-:W0:Y:S01]  /*0390*/  LDS.64 R6, [R27+0x8] ;  /* 0x000008001b067984 */ /* 0x000e220000000a00 */
[----:B------:R-:W1:Y:S01]  /*03a0*/  LDCU.64 UR4, c[0x0][0x388] ;  /* 0x00007100ff0477ac */ /* 0x000e620008000a00 */
[----:B------:R-:W-:Y:S01]  /*03b0*/  DMUL R4, R4, 0.5 ;  /* 0x3fe0000004047828 */ /* 0x000fe20000000000 */
[----:B-1----:R-:W-:-:S04]  /*03c0*/  IADD3 R2, P0, PT, R2, UR4, RZ ;  /* 0x0000000402027c10 */ /* 0x002fc8000ff1e0ff */
[----:B------:R-:W-:Y:S01]  /*03d0*/  IADD3.X R3, PT, PT, R0, UR5, RZ, P0, !PT ;  /* 0x0000000500037c10 */ /* 0x000fe200087fe4ff */
[----:B0-----:R-:W-:-:S08]  /*03e0*/  DADD R6, -R16, R6 ;  /* 0x0000000010067229 */ /* 0x001fd00000000106 */
[----:B------:R-:W-:-:S07]  /*03f0*/  DFMA R4, R4, R6, R16 ;  /* 0x000000060404722b */ /* 0x000fce0000000010 */
[----:B------:R-:W-:Y:S01]  /*0400*/  STG.E.64 desc[UR8][R2.64], R4 ;  /* 0x0000000402007986 */ /* 0x000fe2000c101b08 */
[----:B------:R-:W-:Y:S05]  /*0410*/  EXIT ;  /* 0x000000000000794d */ /* 0x000fea0003800000 */
.L_x_1:
[----:B------:R-:W0:Y:S01]  /*0420*/  LDCU UR4, c[0x0][0x39c] ;  /* 0x00007380ff0477ac */ /* 0x000e220008000800 */
[----:B--2---:R-:W1:Y:S01]  /*0430*/  LDC.64 R4, c[0x0][0x398] ;  /* 0x0000e600ff047b82 */ /* 0x004e620000000a00 */
[----:B------:R-:W-:Y:S01]  /*0440*/  IMAD.MOV.U32 R6, RZ, RZ, 0x1 ;  /* 0x00000001ff067424 */ /* 0x000fe200078e00ff */
        /* <DEDUP_REMOVED lines=20> */
.L_x_3:
[----:B------:R-:W2:Y:S01]  /*0590*/  LDG.E.64 R18, desc[UR8][R18.64+0x8] ;  /* 0x0000080812127981 */ /* 0x000ea2000c1e1b00 */
[----:B------:R-:W0:Y:S01]  /*05a0*/  LDCU.64 UR4, c[0x0][0x388] ;  /* 0x00007100ff0477ac */ /* 0x000e220008000a00 */
[----:B------:R-:W-:Y:S01]  /*05b0*/  DMUL R4, R4, 0.5 ;  /* 0x3fe0000004047828 */ /* 0x000fe20000000000 */
[----:B0-----:R-:W-:-:S04]  /*05c0*/  IADD3 R2, P0, PT, R2, UR4, RZ ;  /* 0x0000000402027c10 */ /* 0x001fc8000ff1e0ff */
[----:B------:R-:W-:Y:S01]  /*05d0*/  IADD3.X R3, PT, PT, R0, UR5, RZ, P0, !PT ;  /* 0x0000000500037c10 */ /* 0x000fe200087fe4ff */
[----:B--2---:R-:W-:-:S08]  /*05e0*/  DADD R6, -R16, R18 ;  /* 0x0000000010067229 */ /* 0x004fd00000000112 */
[----:B------:R-:W-:-:S07]  /*05f0*/  DFMA R4, R4, R6, R16 ;  /* 0x000000060404722b */ /* 0x000fce0000000010 */
[----:B------:R-:W-:Y:S01]  /*0600*/  STG.E.64 desc[UR8][R2.64], R4 ;  /* 0x0000000402007986 */ /* 0x000fe2000c101b08 */
[----:B------:R-:W-:Y:S05]  /*0610*/  EXIT ;  /* 0x000000000000794d */ /* 0x000fea0003800000 */
.L_x_0:
        /* <DEDUP_REMOVED lines=23> */
.L_x_4:
[----:B------:R-:W0:Y:S01]  /*0790*/  LDC.64 R6, c[0x0][0x380] ;  /* 0x0000e000ff067b82 */ /* 0x000e220000000a00 */
[----:B------:R-:W1:Y:S01]  /*07a0*/  LDCU.64 UR4, c[0x0][0x388] ;  /* 0x00007100ff0477ac */ /* 0x000e620008000a00 */
[----:B0-----:R-:W2:Y:S01]  /*07b0*/  LDG.E.64 R6, desc[UR8][R6.64] ;  /* 0x0000000806067981 */ /* 0x001ea2000c1e1b00 */
[----:B------:R-:W-:Y:S01]  /*07c0*/  DMUL R4, R4, 0.5 ;  /* 0x3fe0000004047828 */ /* 0x000fe20000000000 */
[----:B-1----:R-:W-:-:S04]  /*07d0*/  IADD3 R2, P0, PT, R2, UR4, RZ ;  /* 0x0000000402027c10 */ /* 0x002fc8000ff1e0ff */
[----:B------:R-:W-:Y:S01]  /*07e0*/  IADD3.X R3, PT, PT, R0, UR5, RZ, P0, !PT ;  /* 0x0000000500037c10 */ /* 0x000fe200087fe4ff */
[----:B--2---:R-:W-:-:S08]  /*07f0*/  DADD R8, -R16, R6 ;  /* 0x0000000010087229 */ /* 0x004fd00000000106 */
[----:B------:R-:W-:-:S07]  /*0800*/  DFMA R4, R4, R8, R16 ;  /* 0x000000080404722b */ /* 0x000fce0000000010 */
[----:B------:R-:W-:Y:S01]  /*0810*/  STG.E.64 desc[UR8][R2.64], R4 ;  /* 0x0000000402007986 */ /* 0x000fe2000c101b08 */
[----:B------:R-:W-:Y:S05]  /*0820*/  EXIT ;  /* 0x000000000000794d */ /* 0x000fea0003800000 */
        .weak           $__internal_0_$__cuda_sm20_div_rn_f64_full
        .type           $__internal_0_$__cuda_sm20_div_rn_f64_full,@function
        .size           $__internal_0_$__cuda_sm20_div_rn_f64_full,(.L_x_20 - $__internal_0_$__cuda_sm20_div_rn_f64_full)
$__internal_0_$__cuda_sm20_div_rn_f64_full:
[C---:B------:R-:W-:Y:S01]  /*0830*/  FSETP.GEU.AND P0, PT, |R15|.reuse, 1.469367938527859385e-39, PT ;  /* 0x001000000f00780b */ /* 0x040fe20003f0e200 */
[----:B------:R-:W-:Y:S01]  /*0840*/  IMAD.U32 R14, RZ, RZ, UR10 ;  /* 0x0000000aff0e7e24 */ /* 0x000fe2000f8e00ff */
[C---:B------:R-:W-:Y:S01]  /*0850*/  LOP3.LUT R3, R15.reuse, 0x800fffff, RZ, 0xc0, !PT ;  /* 0x800fffff0f037812 */ /* 0x040fe200078ec0ff */
[----:B------:R-:W-:Y:S01]  /*0860*/  IMAD.U32 R12, RZ, RZ, UR10 ;  /* 0x0000000aff0c7e24 */ /* 0x000fe2000f8e00ff */
[----:B------:R-:W-:Y:S01]  /*0870*/  LOP3.LUT R25, R15, 0x7ff00000, RZ, 0xc0, !PT ;  /* 0x7ff000000f197812 */ /* 0x000fe200078ec0ff */
[----:B------:R-:W-:Y:S01]  /*0880*/  IMAD.MOV.U32 R20, RZ, RZ, 0x1 ;  /* 0x00000001ff147424 */ /* 0x000fe200078e00ff */
[----:B------:R-:W-:Y:S01]  /*0890*/  LOP3.LUT R13, R3, 0x3ff00000, RZ, 0xfc, !PT ;  /* 0x3ff00000030d7812 */ /* 0x000fe200078efcff */
[----:B------:R-:W-:Y:S02]  /*08a0*/  IMAD.U32 R11, RZ, RZ, UR7 ;  /* 0x00000007ff0b7e24 */ /* 0x000fe4000f8e00ff */
[----:B------:R-:W-:Y:S02]  /*08b0*/  IMAD.MOV.U32 R5, RZ, RZ, 0x1ca00000 ;  /* 0x1ca00000ff057424 */ /* 0x000fe400078e00ff */
[----:B------:R-:W-:Y:S01]  /*08c0*/  IMAD.U32 R10, RZ, RZ, UR6 ;  /* 0x00000006ff0a7e24 */ /* 0x000fe2000f8e00ff */
[----:B------:R-:W-:Y:S01]  /*08d0*/  LOP3.LUT R3, R11, 0x7ff00000, RZ, 0xc0, !PT ;  /* 0x7ff000000b037812 */ /* 0x000fe200078ec0ff */
[----:B------:R-:W-:-:S02]  /*08e0*/  @!P0 DMUL R12, R14, 8.98846567431157953865e+307 ;  /* 0x7fe000000e0c8828 */ /* 0x000fc40000000000 */
[----:B------:R-:W-:Y:S01]  /*08f0*/  IMAD.MOV.U32 R8, RZ, RZ, R10 ;  /* 0x000000ffff087224 */ /* 0x000fe200078e000a */
[----:B------:R-:W-:Y:S01]  /*0900*/  ISETP.GE.U32.AND P1, PT, R3, R25, PT ;  /* 0x000000190300720c */ /* 0x000fe20003f26070 */
[----:B------:R-:W-:Y:S02]  /*0910*/  IMAD.MOV.U32 R24, RZ, RZ, R3 ;  /* 0x000000ffff187224 */ /* 0x000fe400078e0003 */
[----:B------:R-:W0:Y:S01]  /*0920*/  MUFU.RCP64H R21, R13 ;  /* 0x0000000d00157308 */ /* 0x000e220000001800 */
[----:B------:R-:W-:Y:S02]  /*0930*/  SEL R9, R5, 0x63400000, !P1 ;  /* 0x6340000005097807 */ /* 0x000fe40004800000 */
[----:B------:R-:W-:Y:S02]  /*0940*/  FSETP.GEU.AND P1, PT, |R11|, 1.469367938527859385e-39, PT ;  /* 0x001000000b00780b */ /* 0x000fe40003f2e200 */
[----:B------:R-:W-:Y:S01]  /*0950*/  LOP3.LUT R9, R9, 0x800fffff, R11, 0xf8, !PT ;  /* 0x800fffff09097812 */ /* 0x000fe200078ef80b */
[----:B0-----:R-:W-:-:S08]  /*0960*/  DFMA R6, R20, -R12, 1 ;  /* 0x3ff000001406742b */ /* 0x001fd0000000080c */
[----:B------:R-:W-:-:S08]  /*0970*/  DFMA R6, R6, R6, R6 ;  /* 0x000000060606722b */ /* 0x000fd00000000006 */
[----:B------:R-:W-:-:S08]  /*0980*/  DFMA R20, R20, R6, R20 ;  /* 0x000000061414722b */ /* 0x000fd00000000014 */
[----:B------:R-:W-:-:S08]  /*0990*/  DFMA R6, R20, -R12, 1 ;  /* 0x3ff000001406742b */ /* 0x000fd0000000080c */
[----:B------:R-:W-:Y:S01]  /*09a0*/  DFMA R6, R20, R6, R20 ;  /* 0x000000061406722b */ /* 0x000fe20000000014 */
[----:B------:R-:W-:Y:S10]  /*09b0*/  @P1 BRA `(.L_x_5) ;  /* 0x0000000000201947 */ /* 0x000ff40003800000 */
[----:B------:R-:W-:-:S04]  /*09c0*/  LOP3.LUT R20, R15, 0x7ff00000, RZ, 0xc0, !PT ;  /* 0x7ff000000f147812 */ /* 0x000fc800078ec0ff */
[----:B------:R-:W-:Y:S01]  /*09d0*/  ISETP.GE.U32.AND P1, PT, R3, R20, PT ;  /* 0x000000140300720c */ /* 0x000fe20003f26070 */
[----:B------:R-:W-:-:S03]  /*09e0*/  IMAD.MOV.U32 R20, RZ, RZ, RZ ;  /* 0x000000ffff147224 */ /* 0x000fc600078e00ff */
[----:B------:R-:W-:-:S04]  /*09f0*/  SEL R21, R5, 0x63400000, !P1 ;  /* 0x6340000005157807 */ /* 0x000fc80004800000 */
[----:B------:R-:W-:-:S04]  /*0a00*/  LOP3.LUT R21, R21, 0x80000000, R11, 0xf8, !PT ;  /* 0x8000000015157812 */ /* 0x000fc800078ef80b */
[----:B------:R-:W-:-:S06]  /*0a10*/  LOP3.LUT R21, R21, 0x100000, RZ, 0xfc, !PT ;  /* 0x0010000015157812 */ /* 0x000fcc00078efcff */
[----:B------:R-:W-:-:S10]  /*0a20*/  DFMA R8, R8, 2, -R20 ;  /* 0x400000000808782b */ /* 0x000fd40000000814 */
[----:B------:R-:W-:-:S07]  /*0a30*/  LOP3.LUT R24, R9, 0x7ff00000, RZ, 0xc0, !PT ;  /* 0x7ff0000009187812 */ /* 0x000fce00078ec0ff */
.L_x_5:
[----:B------:R-:W-:Y:S01]  /*0a40*/  VIADD R26, R24, 0xffffffff ;  /* 0xffffffff181a7836 */ /* 0x000fe20000000000 */
[----:B------:R-:W-:Y:S01]  /*0a50*/  @!P0 LOP3.LUT R25, R13, 0x7ff00000, RZ, 0xc0, !PT ;  /* 0x7ff000000d198812 */ /* 0x000fe200078ec0ff */
[----:B------:R-:W-:-:S03]  /*0a60*/  DMUL R20, R6, R8 ;  /* 0x0000000806147228 */ /* 0x000fc60000000000 */
[----:B------:R-:W-:Y:S01]  /*0a70*/  ISETP.GT.U32.AND P0, PT, R26, 0x7feffffe, PT ;  /* 0x7feffffe1a00780c */ /* 0x000fe20003f04070 */
[----:B------:R-:W-:-:S04]  /*0a80*/  VIADD R26, R25, 0xffffffff ;  /* 0xffffffff191a7836 */ /* 0x000fc80000000000 */
[----:B------:R-:W-:Y:S01]  /*0a90*/  DFMA R22, R20, -R12, R8 ;  /* 0x8000000c1416722b */ /* 0x000fe20000000008 */
[----:B------:R-:W-:-:S07]  /*0aa0*/  ISETP.GT.U32.OR P0, PT, R26, 0x7feffffe, P0 ;  /* 0x7feffffe1a00780c */ /* 0x000fce0000704470 */
[----:B------:R-:W-:-:S06]  /*0ab0*/  DFMA R22, R6, R22, R20 ;  /* 0x000000160616722b */ /* 0x000fcc0000000014 */
[----:B------:R-:W-:Y:S05]  /*0ac0*/  @P0 BRA `(.L_x_6) ;  /* 0x00000000006c0947 */ /* 0x000fea0003800000 */
[----:B------:R-:W-:-:S04]  /*0ad0*/  LOP3.LUT R10, R15, 0x7ff00000, RZ, 0xc0, !PT ;  /* 0x7ff000000f0a7812 */ /* 0x000fc800078ec0ff */
[CC--:B------:R-:W-:Y:S02]  /*0ae0*/  VIADDMNMX R6, R3.reuse, -R10.reuse, 0xb9600000, !PT ;  /* 0xb960000003067446 */ /* 0x0c0fe4000780090a */
[----:B------:R-:W-:Y:S01]  /*0af0*/  ISETP.GE.U32.AND P0, PT, R3, R10, PT ;  /* 0x0000000a0300720c */ /* 0x000fe20003f06070 */
[----:B------:R-:W-:Y:S01]  /*0b00*/  IMAD.MOV.U32 R10, RZ, RZ, RZ ;  /* 0x000000ffff0a7224 */ /* 0x000fe200078e00ff */
[----:B------:R-:W-:Y:S02]  /*0b10*/  VIMNMX R3, PT, PT, R6, 0x46a00000, PT ;  /* 0x46a0000006037848 */ /* 0x000fe40003fe0100 */
[----:B------:R-:W-:-:S05]  /*0b20*/  SEL R6, R5, 0x63400000, !P0 ;  /* 0x6340000005067807 */ /* 0x000fca0004000000 */
[----:B------:R-:W-:-:S04]  /*0b30*/  IMAD.IADD R3, R3, 0x1, -R6 ;  /* 0x0000000103037824 */ /* 0x000fc800078e0a06 */
[----:B------:R-:W-:-:S06]  /*0b40*/  VIADD R11, R3, 0x7fe00000 ;  /* 0x7fe00000030b7836 */ /* 0x000fcc0000000000 */
[----:B------:R-:W-:-:S10]  /*0b50*/  DMUL R6, R22, R10 ;  /* 0x0000000a16067228 */ /* 0x000fd40000000000 */
[----:B------:R-:W-:-:S13]  /*0b60*/  FSETP.GTU.AND P0, PT, |R7|, 1.469367938527859385e-39, PT ;  /* 0x001000000700780b */ /* 0x000fda0003f0c200 */
[----:B------:R-:W-:Y:S05]  /*0b70*/  @P0 BRA `(.L_x_7) ;  /* 0x0000000000940947 */ /* 0x000fea0003800000 */
[----:B------:R-:W-:Y:S01]  /*0b80*/  DFMA R8, R22, -R12, R8 ;  /* 0x8000000c1608722b */ /* 0x000fe20000000008 */
[----:B------:R-:W-:-:S09]  /*0b90*/  IMAD.MOV.U32 R10, RZ, RZ, RZ ;  /* 0x000000ffff0a7224 */ /* 0x000fd200078e00ff */
[C---:B------:R-:W-:Y:S02]  /*0ba0*/  FSETP.NEU.AND P0, PT, R9.reuse, RZ, PT ;  /* 0x000000ff0900720b */ /* 0x040fe40003f0d000 */
[----:B------:R-:W-:-:S04]  /*0bb0*/  LOP3.LUT R15, R9, 0x80000000, R15, 0x48, !PT ;  /* 0x80000000090f7812 */ /* 0x000fc800078e480f */
[----:B------:R-:W-:-:S07]  /*0bc0*/  LOP3.LUT R11, R15, R11, RZ, 0xfc, !PT ;  /* 0x0000000b0f0b7212 */ /* 0x000fce00078efcff */
[----:B------:R-:W-:Y:S05]  /*0bd0*/  @!P0 BRA `(.L_x_7) ;  /* 0x00000000007c8947 */ /* 0x000fea0003800000 */
[----:B------:R-:W-:Y:S01]  /*0be0*/  IMAD.MOV R9, RZ, RZ, -R3 ;  /* 0x000000ffff097224 */ /* 0x000fe200078e0a03 */
[----:B------:R-:W-:Y:S01]  /*0bf0*/  DMUL.RP R10, R22, R10 ;  /* 0x0000000a160a7228 */ /* 0x000fe20000008000 */
[----:B------:R-:W-:Y:S01]  /*0c00*/  IMAD.MOV.U32 R8, RZ, RZ, RZ ;  /* 0x000000ffff087224 */ /* 0x000fe200078e00ff */
[----:B------:R-:W-:-:S05]  /*0c10*/  IADD3 R3, PT, PT, -R3, -0x43300000, RZ ;  /* 0xbcd0000003037810 */ /* 0x000fca0007ffe1ff */
[----:B------:R-:W-:-:S03]  /*0c20*/  DFMA R8, R6, -R8, R22 ;  /* 0x800000080608722b */ /* 0x000fc60000000016 */
[----:B------:R-:W-:-:S07]  /*0c30*/  LOP3.LUT R15, R11, R15, RZ, 0x3c, !PT ;  /* 0x0000000f0b0f7212 */ /* 0x000fce00078e3cff */
[----:B------:R-:W-:-:S04]  /*0c40*/  FSETP.NEU.AND P0, PT, |R9|, R3, PT ;  /* 0x000000030900720b */ /* 0x000fc80003f0d200 */
[----:B------:R-:W-:Y:S02]  /*0c50*/  FSEL R6, R10, R6, !P0 ;  /* 0x000000060a067208 */ /* 0x000fe40004000000 */
[----:B------:R-:W-:Y:S01]  /*0c60*/  FSEL R7, R15, R7, !P0 ;  /* 0x000000070f077208 */ /* 0x000fe20004000000 */
[----:B------:R-:W-:Y:S06]  /*0c70*/  BRA `(.L_x_7) ;  /* 0x0000000000547947 */ /* 0x000fec0003800000 */
.L_x_6:
[----:B------:R-:W-:-:S14]  /*0c80*/  DSETP.NAN.AND P0, PT, R10, R10, PT ;  /* 0x0000000a0a00722a */ /* 0x000fdc0003f08000 */
[----:B------:R-:W-:Y:S05]  /*0c90*/  @P0 BRA `(.L_x_8) ;  /* 0x0000000000440947 */ /* 0x000fea0003800000 */
[----:B------:R-:W-:-:S14]  /*0ca0*/  DSETP.NAN.AND P0, PT, R14, R14, PT ;  /* 0x0000000e0e00722a */ /* 0x000fdc0003f08000 */
[----:B------:R-:W-:Y:S05]  /*0cb0*/  @P0 BRA `(.L_x_9) ;  /* 0x0000000000300947 */ /* 0x000fea0003800000 */
[----:B------:R-:W-:Y:S01]  /*0cc0*/  ISETP.NE.AND P0, PT, R24, R25, PT ;  /* 0x000000191800720c */ /* 0x000fe20003f05270 */
[----:B------:R-:W-:Y:S02]  /*0cd0*/  IMAD.MOV.U32 R6, RZ, RZ, 0x0 ;  /* 0x00000000ff067424 */ /* 0x000fe400078e00ff */
[----:B------:R-:W-:-:S10]  /*0ce0*/  IMAD.MOV.U32 R7, RZ, RZ, -0x80000 ;  /* 0xfff80000ff077424 */ /* 0x000fd400078e00ff */
[----:B------:R-:W-:Y:S05]  /*0cf0*/  @!P0 BRA `(.L_x_7) ;  /* 0x0000000000348947 */ /* 0x000fea0003800000 */
[----:B------:R-:W-:Y:S02]  /*0d00*/  ISETP.NE.AND P0, PT, R24, 0x7ff00000, PT ;  /* 0x7ff000001800780c */ /* 0x000fe40003f05270 */
[----:B------:R-:W-:Y:S02]  /*0d10*/  LOP3.LUT R7, R11, 0x80000000, R15, 0x48, !PT ;  /* 0x800000000b077812 */ /* 0x000fe400078e480f */
[----:B------:R-:W-:-:S13]  /*0d20*/  ISETP.EQ.OR P0, PT, R25, RZ, !P0 ;  /* 0x000000ff1900720c */ /* 0x000fda0004702670 */
[----:B------:R-:W-:Y:S01]  /*0d30*/  @P0 LOP3.LUT R3, R7, 0x7ff00000, RZ, 0xfc, !PT ;  /* 0x7ff0000007030812 */ /* 0x000fe200078efcff */
[----:B------:R-:W-:Y:S02]  /*0d40*/  @!P0 IMAD.MOV.U32 R6, RZ, RZ, RZ ;  /* 0x000000ffff068224 */ /* 0x000fe400078e00ff */
[----:B------:R-:W-:Y:S02]  /*0d50*/  @P0 IMAD.MOV.U32 R6, RZ, RZ, RZ ;  /* 0x000000ffff060224 */ /* 0x000fe400078e00ff */
[----:B------:R-:W-:Y:S01]  /*0d60*/  @P0 IMAD.MOV.U32 R7, RZ, RZ, R3 ;  /* 0x000000ffff070224 */ /* 0x000fe200078e0003 */
[----:B------:R-:W-:Y:S06]  /*0d70*/  BRA `(.L_x_7) ;  /* 0x0000000000147947 */ /* 0x000fec0003800000 */
.L_x_9:
[----:B------:R-:W-:Y:S01]  /*0d80*/  LOP3.LUT R7, R15, 0x80000, RZ, 0xfc, !PT ;  /* 0x000800000f077812 */ /* 0x000fe200078efcff */
[----:B------:R-:W-:Y:S01]  /*0d90*/  IMAD.MOV.U32 R6, RZ, RZ, R14 ;  /* 0x000000ffff067224 */ /* 0x000fe200078e000e */
[----:B------:R-:W-:Y:S06]  /*0da0*/  BRA `(.L_x_7) ;  /* 0x0000000000087947 */ /* 0x000fec0003800000 */
.L_x_8:
[----:B------:R-:W-:Y:S01]  /*0db0*/  LOP3.LUT R7, R11, 0x80000, RZ, 0xfc, !PT ;  /* 0x000800000b077812 */ /* 0x000fe200078efcff */
[----:B------:R-:W-:-:S07]  /*0dc0*/  IMAD.MOV.U32 R6, RZ, RZ, R10 ;  /* 0x000000ffff067224 */ /* 0x000fce00078e000a */
.L_x_7:
[----:B------:R-:W-:-:S04]  /*0dd0*/  IMAD.MOV.U32 R5, RZ, RZ, 0x0 ;  /* 0x00000000ff057424 */ /* 0x000fc800078e00ff */
[----:B------:R-:W-:Y:S05]  /*0de0*/  RET.REL.NODEC R4 `(_Z7PDEAux2PdS_mdd) ;  /* 0xfffffff004847950 */ /* 0x000fea0003c3ffff */
.L_x_10:
[----:B------:R-:W-:-:S00]  /*0df0*/  BRA `(.L_x_10) ;  /* 0xfffffffc00fc7947 */ /* 0x000fc0000383ffff */
[----:B------:R-:W-:-:S00]  /*0e00*/  NOP ;  /* 0x0000000000007918 */ /* 0x000fc00000000000 */
[----:B------:R-:W-:-:S00]  /*0e10*/  NOP ;  /* 0x0000000000007918 */ /* 0x000fc00000000000 */
[----:B------:R-:W-:-:S00]  /*0e20*/  NOP ;  /* 0x0000000000007918 */ /* 0x000fc00000000000 */
[----:B------:R-:W-:-:S00]  /*0e30*/  NOP ;  /* 0x0000000000007918 */ /* 0x000fc00000000000 */
[----:B------:R-:W-:-:S00]  /*0e40*/  NOP ;  /* 0x0000000000007918 */ /* 0x000fc00000000000 */
[----:B------:R-:W-:-:S00]  /*0e50*/  NOP ;  /* 0x0000000000007918 */ /* 0x000fc00000000000 */
[----:B------:R-:W-:-:S00]  /*0e60*/  NOP ;  /* 0x0000000000007918 */ /* 0x000fc00000000000 */
[----:B------:R-:W-:-:S00]  /*0e70*/  NOP ;  /* 0x0000000000007918 */ /* 0x000fc00000000000 */
.L_x_20:


//--------------------- .text._Z6PDEAuxPdS_mdd    --------------------------
	.section	.text._Z6PDEAuxPdS_mdd,"ax",@progbits
	.align	128
        .global         _Z6PDEAuxPdS_mdd
        .type           _Z6PDEAuxPdS_mdd,@function
        .size           _Z6PDEAuxPdS_mdd,(.L_x_21 - _Z6PDEAuxPdS_mdd)
        .other          _Z6PDEAuxPdS_mdd,@"STO_CUDA_ENTRY STV_DEFAULT"
_Z6PDEAuxPdS_mdd:
.text._Z6PDEAuxPdS_mdd:
        /* <DEDUP_REMOVED lines=9> */
[----:B------:R-:W-:Y:S01]  /*0090*/  UIADD3 UR4, UP0, UPT, UR4, -0x1, URZ ;  /* 0xffffffff04047890 */ /* 0x000fe2000ff1e0ff */
[----:B------:R-:W0:Y:S01]  /*00a0*/  LDC R11, c[0x0][0x39c] ;  /* 0x0000e700ff0b7b82 */ /* 0x000e220000000800 */
[----:B------:R-:W1:Y:S02]  /*00b0*/  LDCU.64 UR6, c[0x0][0x358] ;  /* 0x00006b00ff0677ac */ /* 0x000e640008000a00 */
[----:B------:R-:W-:Y:S02]  /*00c0*/  UIADD3.X UR5, UPT, UPT, UR5, -0x1, URZ, UP0, !UPT ;  /* 0xffffffff05057890 */ /* 0x000fe400087fe4ff */
[----:B------:R-:W-:Y:S01]  /*00d0*/  ISETP.LT.U32.AND P0, PT, R8, UR4, PT ;  /* 0x0000000408007c0c */ /* 0x000fe2000bf01070 */
[----:B------:R-:W2:Y:S03]  /*00e0*/  LDCU UR10, c[0x0][0x398] ;  /* 0x00007300ff0a77ac */ /* 0x000ea60008000800 */
[----:B------:R-:W-:Y:S01]  /*00f0*/  IMAD.U32 R0, RZ, RZ, UR5 ;  /* 0x00000005ff007e24 */ /* 0x000fe2000f8e00ff */
[----:B------:R-:W3:Y:S04]  /*0100*/  LDCU.64 UR8, c[0x0][0x3a0] ;  /* 0x00007400ff0877ac */ /* 0x000ee80008000a00 */
[----:B------:R-:W-:-:S13]  /*0110*/  ISETP.GT.U32.AND.EX P0, PT, R0, RZ, PT, P0 ;  /* 0x000000ff0000720c */ /* 0x000fda0003f04100 */
[----:B-12---:R-:W-:Y:S05]  /*0120*/  @!P0 BRA `(.L_x_11) ;  /* 0x0000000000948947 */ /* 0x006fea0003800000 */
[----:B------:R-:W1:Y:S01]  /*0130*/  LDCU.64 UR4, c[0x0][0x380] ;  /* 0x00007000ff0477ac */ /* 0x000e620008000a00 */
[----:B------:R-:W-:Y:S01]  /*0140*/  IMAD.SHL.U32 R24, R8, 0x8, RZ ;  /* 0x0000000808187824 */ /* 0x000fe200078e00ff */
[----:B------:R-:W-:Y:S01]  /*0150*/  SHF.R.U32.HI R25, RZ, 0x1d, R8 ;  /* 0x0000001dff197819 */ /* 0x000fe20000011608 */
[----:B------:R-:W2:Y:S01]  /*0160*/  LDC.64 R12, c[0x0][0x398] ;  /* 0x0000e600ff0c7b82 */ /* 0x000ea20000000a00 */
[----:B------:R-:W-:Y:S01]  /*0170*/  IMAD.MOV.U32 R2, RZ, RZ, 0x1 ;  /* 0x00000001ff027424 */ /* 0x000fe200078e00ff */
[----:B------:R-:W4:Y:S06]  /*0180*/  LDCU.64 UR12, c[0x0][0x3a0] ;  /* 0x00007400ff0c77ac */ /* 0x000f2c0008000a00 */
[----:B------:R-:W3:Y:S01]  /*0190*/  LDC R10, c[0x0][0x3a4] ;  /* 0x0000e900ff0a7b82 */ /* 0x000ee20000000800 */
[----:B-1----:R-:W-:Y:S01]  /*01a0*/  IADD3 R6, P0, PT, R24, UR4, RZ ;  /* 0x0000000418067c10 */ /* 0x002fe2000ff1e0ff */
[----:B------:R-:W1:Y:S03]  /*01b0*/  LDCU UR4, c[0x0][0x39c] ;  /* 0x00007380ff0477ac */ /* 0x000e660008000800 */
[----:B------:R-:W-:-:S05]  /*01c0*/  IADD3.X R7, PT, PT, R25, UR5, RZ, P0, !PT ;  /* 0x0000000519077c10 */ /* 0x000fca00087fe4ff */
[----:B------:R0:W5:Y:S01]  /*01d0*/  LDG.E.64 R8, desc[UR6][R6.64] ;  /* 0x0000000606087981 */ /* 0x000162000c1e1b00 */
[----:B---3--:R-:W-:Y:S01]  /*01e0*/  FSETP.GEU.AND P1, PT, |R10|, 6.5827683646048100446e-37, PT ;  /* 0x036000000a00780b */ /* 0x008fe20003f2e200 */
[----:B-1----:R-:W2:Y:S02]  /*01f0*/  MUFU.RCP64H R3, UR4 ;  /* 0x0000000400037d08 */ /* 0x002ea40008001800 */
[----:B--2---:R-:W-:-:S08]  /*0200*/  DFMA R4, R2, -R12, 1 ;  /* 0x3ff000000204742b */ /* 0x004fd0000000080c */
        /* <DEDUP_REMOVED lines=9> */
[----:B0-----:R-:W-:Y:S05]  /*02a0*/  @P0 BRA P1, `(.L_x_12) ;  /* 0x0000000000100947 */ /* 0x001fea0000800000 */
[----:B------:R-:W-:-:S07]  /*02b0*/  MOV R2, 0x2d0 ;  /* 0x000002d000027802 */ /* 0x000fce0000000f00 */
[----:B-----5:R-:W-:Y:S05]  /*02c0*/  CALL.REL.NOINC `($__internal_1_$__cuda_sm20_div_rn_f64_full) ;  /* 0x0000000000c47944 */ /* 0x020fea0003c00000 */
[----:B------:R-:W-:Y:S02]  /*02d0*/  IMAD.MOV.U32 R2, RZ, RZ, R18 ;  /* 0x000000ffff027224 */ /* 0x000fe400078e0012 */
[----:B------:R-:W-:-:S07]  /*02e0*/  IMAD.MOV.U32 R3, RZ, RZ, R19 ;  /* 0x000000ffff037224 */ /* 0x000fce00078e0013 */
.L_x_12:
[----:B------:R-:W2:Y:S01]  /*02f0*/  LDG.E.64 R6, desc[UR6][R6.64+0x8] ;  /* 0x0000080606067981 */ /* 0x000ea2000c1e1b00 */
[----:B------:R-:W0:Y:S01]  /*0300*/  LDCU.64 UR4, c[0x0][0x388] ;  /* 0x00007100ff0477ac */ /* 0x000e220008000a00 */
[----:B------:R-:W-:Y:S01]  /*0310*/  DMUL R2, R2, 0.5 ;  /* 0x3fe0000002027828 */ /* 0x000fe20000000000 */
[----:B0-----:R-:W-:-:S04]  /*0320*/  IADD3 R24, P0, PT, R24, UR4, RZ ;  /* 0x0000000418187c10 */ /* 0x001fc8000ff1e0ff */
[----:B------:R-:W-:Y:S01]  /*0330*/  IADD3.X R25, PT, PT, R25, UR5, RZ, P0, !PT ;  /* 0x0000000519197c10 */ /* 0x000fe200087fe4ff */
[----:B--2--5:R-:W-:-:S08]  /*0340*/  DADD R4, -R8, R6 ;  /* 0x0000000008047229 */ /* 0x024fd00000000106 */
[----:B------:R-:W-:-:S07]  /*0350*/  DFMA R2, R2, R4, R8 ;  /* 0x000000040202722b */ /* 0x000fce0000000008 */
[----:B------:R-:W-:Y:S01]  /*0360*/  STG.E.64 desc[UR6][R24.64], R2 ;  /* 0x0000000218007986 */ /* 0x000fe2000c101b06 */
[----:B------:R-:W-:Y:S05]  /*0370*/  EXIT ;  /* 0x000000000000794d */ /* 0x000fea0003800000 */
.L_x_11:
        /* <DEDUP_REMOVED lines=9> */
[----:B------:R-:W-:-:S06]  /*0410*/  IADD3.X R7, PT, PT, R8, UR5, RZ, P0, !PT ;  /* 0x0000000508077c10 */ /* 0x000fcc00087fe4ff */
[----:B------:R-:W5:Y:S01]  /*0420*/  LDG.E.64 R6, desc[UR6][R6.64] ;  /* 0x0000000606067981 */ /* 0x000f62000c1e1b00 */
        /* <DEDUP_REMOVED lines=12> */
[----:B------:R-:W-:Y:S05]  /*04f0*/  @P0 BRA P1, `(.L_x_13) ;  /* 0x0000000000100947 */ /* 0x000fea0000800000 */
[----:B------:R-:W-:-:S07]  /*0500*/  MOV R2, 0x520 ;  /* 0x0000052000027802 */ /* 0x000fce0000000f00 */
[----:B0----5:R-:W-:Y:S05]  /*0510*/  CALL.REL.NOINC `($__internal_1_$__cuda_sm20_div_rn_f64_full) ;  /* 0x0000000000307944 */ /* 0x021fea0003c00000 */
[----:B------:R-:W-:Y:S02]  /*0520*/  IMAD.MOV.U32 R2, RZ, RZ, R18 ;  /* 0x000000ffff027224 */ /* 0x000fe400078e0012 */
[----:B------:R-:W-:-:S07]  /*0530*/  IMAD.MOV.U32 R3, RZ, RZ, R19 ;  /* 0x000000ffff037224 */ /* 0x000fce00078e0013 */
.L_x_13:
[----:B------:R-:W1:Y:S01]  /*0540*/  LDC.64 R4, c[0x0][0x380] ;  /* 0x0000e000ff047b82 */ /* 0x000e620000000a00 */
[----:B------:R-:W2:Y:S01]  /*0550*/  LDCU.64 UR4, c[0x0][0x388] ;  /* 0x00007100ff0477ac */ /* 0x000ea20008000a00 */
[----:B-1----:R-:W0:Y:S01]  /*0560*/  LDG.E.64 R4, desc[UR6][R4.64] ;  /* 0x0000000604047981 */ /* 0x002e22000c1e1b00 */
[----:B------:R-:W-:Y:S01]  /*0570*/  DMUL R2, R2, 0.5 ;  /* 0x3fe0000002027828 */ /* 0x000fe20000000000 */
[----:B--2---:R-:W-:-:S04]  /*0580*/  IADD3 R12, P0, PT, R9, UR4, RZ ;  /* 0x00000004090c7c10 */ /* 0x004fc8000ff1e0ff */
[----:B------:R-:W-:Y:S01]  /*0590*/  IADD3.X R13, PT, PT, R8, UR5, RZ, P0, !PT ;  /* 0x00000005080d7c10 */ /* 0x000fe200087fe4ff */
[----:B0----5:R-:W-:-:S08]  /*05a0*/  DADD R10, -R6, R4 ;  /* 0x00000000060a7229 */ /* 0x021fd00000000104 */
[----:B------:R-:W-:-:S07]  /*05b0*/  DFMA R2, R2, R10, R6 ;  /* 0x0000000a0202722b */ /* 0x000fce0000000006 */
[----:B------:R-:W-:Y:S01]  /*05c0*/  STG.E.64 desc[UR6][R12.64], R2 ;  /* 0x000000020c007986 */ /* 0x000fe2000c101b06 */
[----:B------:R-:W-:Y:S05]  /*05d0*/  EXIT ;  /* 0x000000000000794d */ /* 0x000fea0003800000 */
        .weak           $__internal_1_$__cuda_sm20_div_rn_f64_full
        .type           $__internal_1_$__cuda_sm20_div_rn_f64_full,@function
        .size           $__internal_1_$__cuda_sm20_div_rn_f64_full,(.L_x_21 - $__internal_1_$__cuda_sm20_div_rn_f64_full)
$__internal_1_$__cuda_sm20_div_rn_f64_full:
[C---:B------:R-:W-:Y:S01]  /*05e0*/  FSETP.GEU.AND P0, PT, |R11|.reuse, 1.469367938527859385e-39, PT ;  /* 0x001000000b00780b */ /* 0x040fe20003f0e200 */
[----:B------:R-:W-:Y:S01]  /*05f0*/  IMAD.U32 R10, RZ, RZ, UR10 ;  /* 0x0000000aff0a7e24 */ /* 0x000fe2000f8e00ff */
[C---:B------:R-:W-:Y:S01]  /*0600*/  LOP3.LUT R0, R11.reuse, 0x800fffff, RZ, 0xc0, !PT ;  /* 0x800fffff0b007812 */ /* 0x040fe200078ec0ff */
[----:B------:R-:W-:Y:S02]  /*0610*/  IMAD.U32 R12, RZ, RZ, UR10 ;  /* 0x0000000aff0c7e24 */ /* 0x000fe4000f8e00ff */
[----:B------:R-:W-:Y:S01]  /*0620*/  IMAD.MOV.U32 R20, RZ, RZ, 0x1 ;  /* 0x00000001ff147424 */ /* 0x000fe200078e00ff */
[----:B------:R-:W-:Y:S01]  /*0630*/  LOP3.LUT R13, R0, 0x3ff00000, RZ, 0xfc, !PT ;  /* 0x3ff00000000d7812 */ /* 0x000fe200078efcff */
[----:B------:R-:W-:Y:S01]  /*0640*/  IMAD.U32 R15, RZ, RZ, UR9 ;  /* 0x00000009ff0f7e24 */ /* 0x000fe2000f8e00ff */
[----:B------:R-:W-:Y:S01]  /*0650*/  LOP3.LUT R0, R11, 0x7ff00000, RZ, 0xc0, !PT ;  /* 0x7ff000000b007812 */ /* 0x000fe200078ec0ff */
[----:B------:R-:W-:-:S03]  /*0660*/  IMAD.U32 R14, RZ, RZ, UR8 ;  /* 0x00000008ff0e7e24 */ /* 0x000fc6000f8e00ff */
[----:B------:R-:W-:Y:S01]  /*0670*/  LOP3.LUT R3, R15, 0x7ff00000, RZ, 0xc0, !PT ;  /* 0x7ff000000f037812 */ /* 0x000fe200078ec0ff */
[----:B------:R-:W-:Y:S01]  /*0680*/  @!P0 DMUL R12, R10, 8.98846567431157953865e+307 ;  /* 0x7fe000000a0c8828 */ /* 0x000fe20000000000 */
[----:B------:R-:W-:Y:S02]  /*0690*/  IMAD.MOV.U32 R16, RZ, RZ, R14 ;  /* 0x000000ffff107224 */ /* 0x000fe400078e000e */
[----:B------:R-:W-:-:S03]  /*06a0*/  ISETP.GE.U32.AND P1, PT, R3, R0, PT ;  /* 0x000000000300720c */ /* 0x000fc60003f26070 */
[----:B------:R-:W0:Y:S02]  /*06b0*/  MUFU.RCP64H R21, R13 ;  /* 0x0000000d00157308 */ /* 0x000e240000001800 */
[----:B0-----:R-:W-:-:S08]  /*06c0*/  DFMA R4, R20, -R12, 1 ;  /* 0x3ff000001404742b */ /* 0x001fd0000000080c */
[----:B------:R-:W-:-:S08]  /*06d0*/  DFMA R4, R4, R4, R4 ;  /* 0x000000040404722b */ /* 0x000fd00000000004 */
[----:B------:R-:W-:Y:S01]  /*06e0*/  DFMA R20, R20, R4, R20 ;  /* 0x000000041414722b */ /* 0x000fe20000000014 */
[----:B------:R-:W-:Y:S02]  /*06f0*/  IMAD.MOV.U32 R4, RZ, RZ, 0x1ca00000 ;  /* 0x1ca00000ff047424 */ /* 0x000fe400078e00ff */
[----:B------:R-:W-:-:S03]  /*0700*/  IMAD.MOV.U32 R5, RZ, RZ, R3 ;  /* 0x000000ffff057224 */ /* 0x000fc600078e0003 */
[----:B------:R-:W-:Y:S02]  /*0710*/  SEL R17, R4, 0x63400000, !P1 ;  /* 0x6340000004117807 */ /* 0x000fe40004800000 */
[----:B------:R-:W-:Y:S01]  /*0720*/  DFMA R18, R20, -R12, 1 ;  /* 0x3ff000001412742b */ /* 0x000fe2000000080c */
[----:B------:R-:W-:Y:S02]  /*0730*/  FSETP.GEU.AND P1, PT, |R15|, 1.469367938527859385e-39, PT ;  /* 0x001000000f00780b */ /* 0x000fe40003f2e200 */
[----:B------:R-:W-:-:S05]  /*0740*/  LOP3.LUT R17, R17, 0x800fffff, R15, 0xf8, !PT ;  /* 0x800fffff11117812 */ /* 0x000fca00078ef80f */
[----:B------:R-:W-:-:S06]  /*0750*/  DFMA R18, R20, R18, R20 ;  /* 0x000000121412722b */ /* 0x000fcc0000000014 */
[----:B------:R-:W-:Y:S05]  /*0760*/  @P1 BRA `(.L_x_14) ;  /* 0x0000000000201947 */ /* 0x000fea0003800000 */
        /* <DEDUP_REMOVED lines=8> */
.L_x_14:
        /* <DEDUP_REMOVED lines=11> */
[----:B------:R-:W-:Y:S02]  /*08a0*/  ISETP.GE.U32.AND P0, PT, R3, R14, PT ;  /* 0x0000000e0300720c */ /* 0x000fe40003f06070 */
[----:B------:R-:W-:Y:S02]  /*08b0*/  VIMNMX R0, PT, PT, R0, 0x46a00000, PT ;  /* 0x46a0000000007848 */ /* 0x000fe40003fe0100 */
[----:B------:R-:W-:Y:S01]  /*08c0*/  SEL R3, R4, 0x63400000, !P0 ;  /* 0x6340000004037807 */ /* 0x000fe20004000000 */
[----:B------:R-:W-:-:S04]  /*08d0*/  IMAD.MOV.U32 R4, RZ, RZ, RZ ;  /* 0x000000ffff047224 */ /* 0x000fc800078e00ff */
        /* <DEDUP_REMOVED lines=13> */
[----:B------:R-:W-:-:S06]  /*09b0*/  IMAD.MOV.U32 R4, RZ, RZ, RZ ;  /* 0x000000ffff047224 */ /* 0x000fcc00078e00ff */
[----:B------:R-:W-:-:S03]  /*09c0*/  DFMA R4, R18, -R4, R22 ;  /* 0x800000041204722b */ /* 0x000fc60000000016 */
[----:B------:R-:W-:-:S03]  /*09d0*/  LOP3.LUT R3, R11, R3, RZ, 0x3c, !PT ;  /* 0x000000030b037212 */ /* 0x000fc600078e3cff */
[----:B------:R-:W-:-:S04]  /*09e0*/  IADD3 R4, PT, PT, -R0, -0x43300000, RZ ;  /* 0xbcd0000000047810 */ /* 0x000fc80007ffe1ff */
[----:B------:R-:W-:-:S04]  /*09f0*/  FSETP.NEU.AND P0, PT, |R5|, R4, PT ;  /* 0x000000040500720b */ /* 0x000fc80003f0d200 */
[----:B------:R-:W-:Y:S02]  /*0a00*/  FSEL R18, R10, R18, !P0 ;  /* 0x000000120a127208 */ /* 0x000fe40004000000 */
[----:B------:R-:W-:Y:S01]  /*0a10*/  FSEL R19, R3, R19, !P0 ;  /* 0x0000001303137208 */ /* 0x000fe20004000000 */
[----:B------:R-:W-:Y:S06]  /*0a20*/  BRA `(.L_x_16) ;  /* 0x0000000000547947 */ /* 0x000fec0003800000 */
.L_x_15:
        /* <DEDUP_REMOVED lines=16> */
.L_x_18:
[----:B------:R-:W-:Y:S01]  /*0b30*/  LOP3.LUT R19, R11, 0x80000, RZ, 0xfc, !PT ;  /* 0x000800000b137812 */ /* 0x000fe200078efcff */
[----:B------:R-:W-:Y:S01]  /*0b40*/  IMAD.MOV.U32 R18, RZ, RZ, R10 ;  /* 0x000000ffff127224 */ /* 0x000fe200078e000a */
[----:B------:R-:W-:Y:S06]  /*0b50*/  BRA `(.L_x_16) ;  /* 0x0000000000087947 */ /* 0x000fec0003800000 */
.L_x_17:
[----:B------:R-:W-:Y:S01]  /*0b60*/  LOP3.LUT R19, R15, 0x80000, RZ, 0xfc, !PT ;  /* 0x000800000f137812 */ /* 0x000fe200078efcff */
[----:B------:R-:W-:-:S07]  /*0b70*/  IMAD.MOV.U32 R18, RZ, RZ, R14 ;  /* 0x000000ffff127224 */ /* 0x000fce00078e000e */
.L_x_16:
[----:B------:R-:W-:-:S04]  /*0b80*/  IMAD.MOV.U32 R3, RZ, RZ, 0x0 ;  /* 0x00000000ff037424 */ /* 0x000fc800078e00ff */
[----:B------:R-:W-:Y:S05]  /*0b90*/  RET.REL.NODEC R2 `(_Z6PDEAuxPdS_mdd) ;  /* 0xfffffff402187950 */ /* 0x000fea0003c3ffff */
.L_x_19:
        /* <DEDUP_REMOVED lines=14> */
.L_x_21:


//--------------------- .nv.shared._Z7PDEAux2PdS_mdd --------------------------
	.section	.nv.shared._Z7PDEAux2PdS_mdd,"aw",@nobits
	.sectionflags	@""
	.align	16
	.zero		1024


//--------------------- .nv.shared.reserved.0     --------------------------
	.section	.nv.shared.reserved.0,"aw",@nobits
	.weak		__nv_reservedSMEM_offset_0_alias
	.size		__nv_reservedSMEM_offset_0_alias, 0, 64
	.other		__nv_reservedSMEM_offset_0_alias,@"STO_CUDA_RESERVED_SHARED STV_DEFAULT"
__nv_reservedSMEM_offset_0_alias:
	.zero		0
	.zero		64


//--------------------- .nv.shared._Z6PDEAuxPdS_mdd --------------------------
	.section	.nv.shared._Z6PDEAuxPdS_mdd,"aw",@nobits
	.sectionflags	@""
	.align	16
	.zero		1024


//--------------------- .nv.constant0._Z7PDEAux2PdS_mdd --------------------------
	.section	.nv.constant0._Z7PDEAux2PdS_mdd,"a",@progbits
	.sectionflags	@""
	.align	4
.nv.constant0._Z7PDEAux2PdS_mdd:
	.zero		936


//--------------------- .nv.constant0._Z6PDEAuxPdS_mdd --------------------------
	.section	.nv.constant0._Z6PDEAuxPdS_mdd,"a",@progbits
	.sectionflags	@""
	.align	4
.nv.constant0._Z6PDEAuxPdS_mdd:
	.zero		936


//--------------------- SYMBOLS --------------------------

	.type		.nv.reservedSmem.offset0,@object
	.size		.nv.reservedSmem.offset0,0x4
	.type		.nv.reservedSmem.cap,@object
	.size		.nv.reservedSmem.cap,0x4
